//
// Generated by NVIDIA NVVM Compiler
//
// Compiler Build ID: CL-36424714
// Cuda compilation tools, release 13.0, V13.0.88
// Based on NVVM 20.0.0
//

.version 9.0
.target sm_100
.address_size 64

	// .globl	_Z13matrixTranGPUPfS_ii
// _ZZ21matrixTranGPUShareMemPfS_iiE1S has been demoted

.visible .entry _Z13matrixTranGPUPfS_ii(
	.param .u64 .ptr .align 1 _Z13matrixTranGPUPfS_ii_param_0,
	.param .u64 .ptr .align 1 _Z13matrixTranGPUPfS_ii_param_1,
	.param .u32 _Z13matrixTranGPUPfS_ii_param_2,
	.param .u32 _Z13matrixTranGPUPfS_ii_param_3
)
{
	.reg .pred 	%p<4>;
	.reg .b32 	%r<15>;
	.reg .b32 	%f<2>;
	.reg .b64 	%rd<9>;

	ld.param.u64 	%rd1, [_Z13matrixTranGPUPfS_ii_param_0];
	ld.param.u64 	%rd2, [_Z13matrixTranGPUPfS_ii_param_1];
	ld.param.u32 	%r5, [_Z13matrixTranGPUPfS_ii_param_2];
	ld.param.u32 	%r4, [_Z13matrixTranGPUPfS_ii_param_3];
	mov.u32 	%r6, %ctaid.x;
	mov.u32 	%r7, %ctaid.y;
	mov.u32 	%r8, %tid.x;
	mov.u32 	%r9, %tid.y;
	shl.b32 	%r10, %r6, 5;
	add.s32 	%r1, %r10, %r8;
	shl.b32 	%r11, %r7, 5;
	add.s32 	%r12, %r11, %r9;
	setp.ge.s32 	%p1, %r1, %r4;
	setp.ge.s32 	%p2, %r12, %r5;
	or.pred  	%p3, %p1, %p2;
	@%p3 bra 	$L__BB0_2;
	cvta.to.global.u64 	%rd3, %rd1;
	cvta.to.global.u64 	%rd4, %rd2;
	mad.lo.s32 	%r13, %r4, %r12, %r1;
	mul.wide.u32 	%rd5, %r13, 4;
	add.s64 	%rd6, %rd3, %rd5;
	ld.global.f32 	%f1, [%rd6];
	mad.lo.s32 	%r14, %r5, %r1, %r12;
	mul.wide.u32 	%rd7, %r14, 4;
	add.s64 	%rd8, %rd4, %rd7;
	st.global.f32 	[%rd8], %f1;
$L__BB0_2:
	ret;

}
	// .globl	_Z21matrixTranGPUShareMemPfS_ii
.visible .entry _Z21matrixTranGPUShareMemPfS_ii(
	.param .u64 .ptr .align 1 _Z21matrixTranGPUShareMemPfS_ii_param_0,
	.param .u64 .ptr .align 1 _Z21matrixTranGPUShareMemPfS_ii_param_1,
	.param .u32 _Z21matrixTranGPUShareMemPfS_ii_param_2,
	.param .u32 _Z21matrixTranGPUShareMemPfS_ii_param_3
)
{
	.reg .pred 	%p<7>;
	.reg .b32 	%r<26>;
	.reg .b32 	%f<3>;
	.reg .b64 	%rd<9>;
	// demoted variable
	.shared .align 4 .b8 _ZZ21matrixTranGPUShareMemPfS_iiE1S[4224];
	ld.param.u64 	%rd1, [_Z21matrixTranGPUShareMemPfS_ii_param_0];
	ld.param.u64 	%rd2, [_Z21matrixTranGPUShareMemPfS_ii_param_1];
	ld.param.u32 	%r11, [_Z21matrixTranGPUShareMemPfS_ii_param_2];
	ld.param.u32 	%r10, [_Z21matrixTranGPUShareMemPfS_ii_param_3];
	mov.u32 	%r12, %ctaid.x;
	mov.u32 	%r13, %ctaid.y;
	mov.u32 	%r1, %tid.x;
	mov.u32 	%r2, %tid.y;
	shl.b32 	%r3, %r12, 5;
	add.s32 	%r4, %r3, %r1;
	shl.b32 	%r5, %r13, 5;
	add.s32 	%r14, %r5, %r2;
	setp.ge.s32 	%p1, %r4, %r10;
	setp.ge.s32 	%p2, %r14, %r11;
	or.pred  	%p3, %p1, %p2;
	@%p3 bra 	$L__BB1_2;
	cvta.to.global.u64 	%rd3, %rd1;
	mad.lo.s32 	%r15, %r10, %r14, %r4;
	mul.wide.u32 	%rd4, %r15, 4;
	add.s64 	%rd5, %rd3, %rd4;
	ld.global.f32 	%f1, [%rd5];
	mov.u32 	%r16, _ZZ21matrixTranGPUShareMemPfS_iiE1S;
	mad.lo.s32 	%r17, %r2, 132, %r16;
	shl.b32 	%r18, %r1, 2;
	add.s32 	%r19, %r17, %r18;
	st.shared.f32 	[%r19], %f1;
$L__BB1_2:
	bar.sync 	0;
	add.s32 	%r7, %r5, %r1;
	add.s32 	%r20, %r3, %r2;
	setp.ge.s32 	%p4, %r7, %r11;
	setp.ge.s32 	%p5, %r20, %r10;
	or.pred  	%p6, %p4, %p5;
	@%p6 bra 	$L__BB1_4;
	mov.u32 	%r21, _ZZ21matrixTranGPUShareMemPfS_iiE1S;
	mad.lo.s32 	%r22, %r1, 132, %r21;
	shl.b32 	%r23, %r2, 2;
	add.s32 	%r24, %r22, %r23;
	ld.shared.f32 	%f2, [%r24];
	mad.lo.s32 	%r25, %r11, %r20, %r7;
	cvta.to.global.u64 	%rd6, %rd2;
	mul.wide.u32 	%rd7, %r25, 4;
	add.s64 	%rd8, %rd6, %rd7;
	st.global.f32 	[%rd8], %f2;
$L__BB1_4:
	ret;

}


// ===== COMPILED SASS (sm_100) =====

	.target	sm_100

	.elftype	@"ET_EXEC"


//--------------------- .note.nv.tkinfo           --------------------------
	.section	.note.nv.tkinfo,"",@"SHT_NOTE"
	.sectionflags	@"SHF_NOTE_NV_TKINFO"
	.tkinfo
        /*0018*/ 	.word	0x00000002
        /*0030*/ 	.string	""
        /*0030*/ 	.string	"ptxas"
        /*0030*/ 	.string	"Cuda compilation tools, release 13.0, V13.0.88"
        /*0030*/ 	.string	"Build cuda_13.0.r13.0/compiler.36424714_0"
        /*0030*/ 	.string	"-arch sm_100 -m 64 "



//--------------------- .note.nv.cuinfo           --------------------------
	.section	.note.nv.cuinfo,"",@"SHT_NOTE"
	.sectionflags	@"SHF_NOTE_NV_CUINFO"
        /*0018*/ 	.short	0x0002
        /*001a*/ 	.short	0x0064
        /*001c*/ 	.short	0x0082
	.zero		2


//--------------------- .nv.info                  --------------------------
	.section	.nv.info,"",@"SHT_CUDA_INFO"
	.align	4


	//----- nvinfo : EIATTR_REGCOUNT
	.align		4
        /*0000*/ 	.byte	0x04, 0x2f
        /*0002*/ 	.short	(.L_1 - .L_0)
	.align		4
.L_0:
        /*0004*/ 	.word	index@(_Z13matrixTranGPUPfS_ii)
        /*0008*/ 	.word	0x0000000a


	//----- nvinfo : EIATTR_FRAME_SIZE
	.align		4
.L_1:
        /*000c*/ 	.byte	0x04, 0x11
        /*000e*/ 	.short	(.L_3 - .L_2)
	.align		4
.L_2:
        /*0010*/ 	.word	index@(_Z13matrixTranGPUPfS_ii)
        /*0014*/ 	.word	0x00000000


	//----- nvinfo : EIATTR_REGCOUNT
	.align		4
.L_3:
        /*0018*/ 	.byte	0x04, 0x2f
        /*001a*/ 	.short	(.L_5 - .L_4)
	.align		4
.L_4:
        /*001c*/ 	.word	index@(_Z21matrixTranGPUShareMemPfS_ii)
        /*0020*/ 	.word	0x0000000e


	//----- nvinfo : EIATTR_FRAME_SIZE
	.align		4
.L_5:
        /*0024*/ 	.byte	0x04, 0x11
        /*0026*/ 	.short	(.L_7 - .L_6)
	.align		4
.L_6:
        /*0028*/ 	.word	index@(_Z21matrixTranGPUShareMemPfS_ii)
        /*002c*/ 	.word	0x00000000


	//----- nvinfo : EIATTR_MIN_STACK_SIZE
	.align		4
.L_7:
        /*0030*/ 	.byte	0x04, 0x12
        /*0032*/ 	.short	(.L_9 - .L_8)
	.align		4
.L_8:
        /*0034*/ 	.word	index@(_Z21matrixTranGPUShareMemPfS_ii)
        /*0038*/ 	.word	0x00000000


	//----- nvinfo : EIATTR_MIN_STACK_SIZE
	.align		4
.L_9:
        /*003c*/ 	.byte	0x04, 0x12
        /*003e*/ 	.short	(.L_11 - .L_10)
	.align		4
.L_10:
        /*0040*/ 	.word	index@(_Z13matrixTranGPUPfS_ii)
        /*0044*/ 	.word	0x00000000
.L_11:


//--------------------- .nv.compat                --------------------------
	.section	.nv.compat,"",@"SHT_CUDA_COMPAT_INFO"
	.align	4
        /*0000*/ 	.byte	0x02, 0x09, 0x00, 0x00, 0x02, 0x02, 0x01, 0x00, 0x02, 0x05, 0x05, 0x00, 0x03, 0x07, 0x01, 0x01
        /*0010*/ 	.byte	0x02, 0x03, 0x00, 0x00, 0x02, 0x06, 0x01, 0x00, 0x04, 0x0b, 0x08, 0x00, 0x09, 0x00, 0x00, 0x00
        /*0020*/ 	.byte	0x00, 0x00, 0x00, 0x00


//--------------------- .nv.info._Z21matrixTranGPUShareMemPfS_ii --------------------------
	.section	.nv.info._Z21matrixTranGPUShareMemPfS_ii,"",@"SHT_CUDA_INFO"
	.sectionflags	@""
	.align	4


	//----- nvinfo : EIATTR_CUDA_API_VERSION
	.align		4
        /*0000*/ 	.byte	0x04, 0x37
        /*0002*/ 	.short	(.L_13 - .L_12)
.L_12:
        /*0004*/ 	.word	0x00000082


	//----- nvinfo : EIATTR_KPARAM_INFO
	.align		4
.L_13:
        /*0008*/ 	.byte	0x04, 0x17
        /*000a*/ 	.short	(.L_15 - .L_14)
.L_14:
        /*000c*/ 	.word	0x00000000
        /*0010*/ 	.short	0x0003
        /*0012*/ 	.short	0x0014
        /*0014*/ 	.byte	0x00, 0xf0, 0x11, 0x00


	//----- nvinfo : EIATTR_KPARAM_INFO
	.align		4
.L_15:
        /*0018*/ 	.byte	0x04, 0x17
        /*001a*/ 	.short	(.L_17 - .L_16)
.L_16:
        /*001c*/ 	.word	0x00000000
        /*0020*/ 	.short	0x0002
        /*0022*/ 	.short	0x0010
        /*0024*/ 	.byte	0x00, 0xf0, 0x11, 0x00


	//----- nvinfo : EIATTR_KPARAM_INFO
	.align		4
.L_17:
        /*0028*/ 	.byte	0x04, 0x17
        /*002a*/ 	.short	(.L_19 - .L_18)
.L_18:
        /*002c*/ 	.word	0x00000000
        /*0030*/ 	.short	0x0001
        /*0032*/ 	.short	0x0008
        /*0034*/ 	.byte	0x00, 0xf5, 0x21, 0x00


	//----- nvinfo : EIATTR_KPARAM_INFO
	.align		4
.L_19:
        /*0038*/ 	.byte	0x04, 0x17
        /*003a*/ 	.short	(.L_21 - .L_20)
.L_20:
        /*003c*/ 	.word	0x00000000
        /*0040*/ 	.short	0x0000
        /*0042*/ 	.short	0x0000
        /*0044*/ 	.byte	0x00, 0xf5, 0x21, 0x00


	//----- nvinfo : EIATTR_SPARSE_MMA_MASK
	.align		4
.L_21:
        /*0048*/ 	.byte	0x03, 0x50
        /*004a*/ 	.short	0x0000


	//----- nvinfo : EIATTR_MAXREG_COUNT
	.align		4
        /*004c*/ 	.byte	0x03, 0x1b
        /*004e*/ 	.short	0x00ff


	//----- nvinfo : EIATTR_NUM_BARRIERS
	.align		4
        /*0050*/ 	.byte	0x02, 0x4c
        /*0052*/ 	.byte	0x01
	.zero		1


	//----- nvinfo : EIATTR_MERCURY_ISA_VERSION
	.align		4
        /*0054*/ 	.byte	0x03, 0x5f
        /*0056*/ 	.short	0x0101


	//----- nvinfo : EIATTR_VRC_CTA_INIT_COUNT
	.align		4
        /*0058*/ 	.byte	0x02, 0x4a
	.zero		1
	.zero		1


	//----- nvinfo : EIATTR_EXIT_INSTR_OFFSETS
	.align		4
        /*005c*/ 	.byte	0x04, 0x1c
        /*005e*/ 	.short	(.L_23 - .L_22)


	//   ....[0]....
.L_22:
        /*0060*/ 	.word	0x000001a0


	//   ....[1]....
        /*0064*/ 	.word	0x00000250


	//----- nvinfo : EIATTR_CBANK_PARAM_SIZE
	.align		4
.L_23:
        /*0068*/ 	.byte	0x03, 0x19
        /*006a*/ 	.short	0x0018


	//----- nvinfo : EIATTR_PARAM_CBANK
	.align		4
        /*006c*/ 	.byte	0x04, 0x0a
        /*006e*/ 	.short	(.L_25 - .L_24)
	.align		4
.L_24:
        /*0070*/ 	.word	index@(.nv.constant0._Z21matrixTranGPUShareMemPfS_ii)
        /*0074*/ 	.short	0x0380
        /*0076*/ 	.short	0x0018


	//----- nvinfo : EIATTR_SW_WAR
	.align		4
.L_25:
        /*0078*/ 	.byte	0x04, 0x36
        /*007a*/ 	.short	(.L_27 - .L_26)
.L_26:
        /*007c*/ 	.word	0x00000008
.L_27:


//--------------------- .nv.info._Z13matrixTranGPUPfS_ii --------------------------
	.section	.nv.info._Z13matrixTranGPUPfS_ii,"",@"SHT_CUDA_INFO"
	.sectionflags	@""
	.align	4


	//----- nvinfo : EIATTR_CUDA_API_VERSION
	.align		4
        /*0000*/ 	.byte	0x04, 0x37
        /*0002*/ 	.short	(.L_29 - .L_28)
.L_28:
        /*0004*/ 	.word	0x00000082


	//----- nvinfo : EIATTR_KPARAM_INFO
	.align		4
.L_29:
        /*0008*/ 	.byte	0x04, 0x17
        /*000a*/ 	.short	(.L_31 - .L_30)
.L_30:
        /*000c*/ 	.word	0x00000000
        /*0010*/ 	.short	0x0003
        /*0012*/ 	.short	0x0014
        /*0014*/ 	.byte	0x00, 0xf0, 0x11, 0x00


	//----- nvinfo : EIATTR_KPARAM_INFO
	.align		4
.L_31:
        /*0018*/ 	.byte	0x04, 0x17
        /*001a*/ 	.short	(.L_33 - .L_32)
.L_32:
        /*001c*/ 	.word	0x00000000
        /*0020*/ 	.short	0x0002
        /*0022*/ 	.short	0x0010
        /*0024*/ 	.byte	0x00, 0xf0, 0x11, 0x00


	//----- nvinfo : EIATTR_KPARAM_INFO
	.align		4
.L_33:
        /*0028*/ 	.byte	0x04, 0x17
        /*002a*/ 	.short	(.L_35 - .L_34)
.L_34:
        /*002c*/ 	.word	0x00000000
        /*0030*/ 	.short	0x0001
        /*0032*/ 	.short	0x0008
        /*0034*/ 	.byte	0x00, 0xf5, 0x21, 0x00


	//----- nvinfo : EIATTR_KPARAM_INFO
	.align		4
.L_35:
        /*0038*/ 	.byte	0x04, 0x17
        /*003a*/ 	.short	(.L_37 - .L_36)
.L_36:
        /*003c*/ 	.word	0x00000000
        /*0040*/ 	.short	0x0000
        /*0042*/ 	.short	0x0000
        /*0044*/ 	.byte	0x00, 0xf5, 0x21, 0x00


	//----- nvinfo : EIATTR_SPARSE_MMA_MASK
	.align		4
.L_37:
        /*0048*/ 	.byte	0x03, 0x50
        /*004a*/ 	.short	0x0000


	//----- nvinfo : EIATTR_MAXREG_COUNT
	.align		4
        /*004c*/ 	.byte	0x03, 0x1b
        /*004e*/ 	.short	0x00ff


	//----- nvinfo : EIATTR_MERCURY_ISA_VERSION
	.align		4
        /*0050*/ 	.byte	0x03, 0x5f
        /*0052*/ 	.short	0x0101


	//----- nvinfo : EIATTR_VRC_CTA_INIT_COUNT
	.align		4
        /*0054*/ 	.byte	0x02, 0x4a
	.zero		1
	.zero		1


	//----- nvinfo : EIATTR_EXIT_INSTR_OFFSETS
	.align		4
        /*0058*/ 	.byte	0x04, 0x1c
        /*005a*/ 	.short	(.L_39 - .L_38)


	//   ....[0]....
.L_38:
        /*005c*/ 	.word	0x000000a0


	//   ....[1]....
        /*0060*/ 	.word	0x00000140


	//----- nvinfo : EIATTR_CBANK_PARAM_SIZE
	.align		4
.L_39:
        /*0064*/ 	.byte	0x03, 0x19
        /*0066*/ 	.short	0x0018


	//----- nvinfo : EIATTR_PARAM_CBANK
	.align		4
        /*0068*/ 	.byte	0x04, 0x0a
        /*006a*/ 	.short	(.L_41 - .L_40)
	.align		4
.L_40:
        /*006c*/ 	.word	index@(.nv.constant0._Z13matrixTranGPUPfS_ii)
        /*0070*/ 	.short	0x0380
        /*0072*/ 	.short	0x0018


	//----- nvinfo : EIATTR_SW_WAR
	.align		4
.L_41:
        /*0074*/ 	.byte	0x04, 0x36
        /*0076*/ 	.short	(.L_43 - .L_42)
.L_42:
        /*0078*/ 	.word	0x00000008
.L_43:


//--------------------- .nv.callgraph             --------------------------
	.section	.nv.callgraph,"",@"SHT_CUDA_CALLGRAPH"
	.align	4
	.sectionentsize	8
	.align		4
        /*0000*/ 	.word	0x00000000
	.align		4
        /*0004*/ 	.word	0xffffffff
	.align		4
        /*0008*/ 	.word	0x00000000
	.align		4
        /*000c*/ 	.word	0xfffffffe
	.align		4
        /*0010*/ 	.word	0x00000000
	.align		4
        /*0014*/ 	.word	0xfffffffd
	.align		4
        /*0018*/ 	.word	0x00000000
	.align		4
        /*001c*/ 	.word	0xfffffffc


//--------------------- .text._Z21matrixTranGPUShareMemPfS_ii --------------------------
	.section	.text._Z21matrixTranGPUShareMemPfS_ii,"ax",@progbits
	.align	128
        .global         _Z21matrixTranGPUShareMemPfS_ii
        .type           _Z21matrixTranGPUShareMemPfS_ii,@function
        .size           _Z21matrixTranGPUShareMemPfS_ii,(.L_x_2 - _Z21matrixTranGPUShareMemPfS_ii)
        .other          _Z21matrixTranGPUShareMemPfS_ii,@"STO_CUDA_ENTRY STV_DEFAULT"
_Z21matrixTranGPUShareMemPfS_ii:
.text._Z21matrixTranGPUShareMemPfS_ii:
[----:B------:R-:W-:Y:S01]  /*0000*/  LDC R1, c[0x0][0x37c] ;  /* 0x0000df00ff017b82 */ /* 0x000fe20000000800 */
[----:B------:R-:W0:Y:S01]  /*0010*/  S2R R11, SR_TID.Y ;  /* 0x00000000000b7919 */ /* 0x000e220000002200 */
[----:B------:R-:W1:Y:S01]  /*0020*/  LDCU.64 UR6, c[0x0][0x390] ;  /* 0x00007200ff0677ac */ /* 0x000e620008000a00 */
[----:B------:R-:W0:Y:S01]  /*0030*/  S2R R4, SR_CTAID.Y ;  /* 0x0000000000047919 */ /* 0x000e220000002600 */
[----:B------:R-:W2:Y:S01]  /*0040*/  LDCU.64 UR4, c[0x0][0x358] ;  /* 0x00006b00ff0477ac */ /* 0x000ea20008000a00 */
[----:B------:R-:W3:Y:S01]  /*0050*/  S2R R7, SR_CTAID.X ;  /* 0x0000000000077919 */ /* 0x000ee20000002500 */
[----:B------:R-:W3:Y:S01]  /*0060*/  S2R R9, SR_TID.X ;  /* 0x0000000000097919 */ /* 0x000ee20000002100 */
[----:B0-----:R-:W-:-:S05]  /*0070*/  IMAD R5, R4, 0x20, R11 ;  /* 0x0000002004057824 */ /* 0x001fca00078e020b */
[----:B-1----:R-:W-:Y:S01]  /*0080*/  ISETP.GE.AND P0, PT, R5, UR6, PT ;  /* 0x0000000605007c0c */ /* 0x002fe2000bf06270 */
[----:B---3--:R-:W-:-:S05]  /*0090*/  IMAD R0, R7, 0x20, R9 ;  /* 0x0000002007007824 */ /* 0x008fca00078e0209 */
[----:B------:R-:W-:-:S13]  /*00a0*/  ISETP.GE.OR P0, PT, R0, UR7, P0 ;  /* 0x0000000700007c0c */ /* 0x000fda0008706670 */
[----:B------:R-:W0:Y:S01]  /*00b0*/  @!P0 LDC.64 R2, c[0x0][0x380] ;  /* 0x0000e000ff028b82 */ /* 0x000e220000000a00 */
[----:B------:R-:W-:-:S04]  /*00c0*/  @!P0 IMAD R5, R5, UR7, R0 ;  /* 0x0000000705058c24 */ /* 0x000fc8000f8e0200 */
[----:B0-----:R-:W-:-:S06]  /*00d0*/  @!P0 IMAD.WIDE.U32 R2, R5, 0x4, R2 ;  /* 0x0000000405028825 */ /* 0x001fcc00078e0002 */
[----:B--2---:R-:W2:Y:S01]  /*00e0*/  @!P0 LDG.E R2, desc[UR4][R2.64] ;  /* 0x0000000402028981 */ /* 0x004ea2000c1e1900 */
[----:B------:R-:W-:Y:S01]  /*00f0*/  @!P0 MOV R0, 0x400 ;  /* 0x0000040000008802 */ /* 0x000fe20000000f00 */
[----:B------:R-:W-:Y:S01]  /*0100*/  IMAD R4, R4, 0x20, R9 ;  /* 0x0000002004047824 */ /* 0x000fe200078e0209 */
[----:B------:R-:W-:Y:S01]  /*0110*/  LEA R7, R7, R11, 0x5 ;  /* 0x0000000b07077211 */ /* 0x000fe200078e28ff */
[----:B------:R-:W0:Y:S03]  /*0120*/  @!P0 S2R R5, SR_CgaCtaId ;  /* 0x0000000000058919 */ /* 0x000e260000008800 */
[----:B------:R-:W-:-:S04]  /*0130*/  ISETP.GE.AND P1, PT, R7, UR7, PT ;  /* 0x0000000707007c0c */ /* 0x000fc8000bf26270 */
[----:B------:R-:W-:Y:S02]  /*0140*/  ISETP.GE.OR P1, PT, R4, UR6, P1 ;  /* 0x0000000604007c0c */ /* 0x000fe40008f26670 */
[----:B0-----:R-:W-:-:S05]  /*0150*/  @!P0 LEA R0, R5, R0, 0x18 ;  /* 0x0000000005008211 */ /* 0x001fca00078ec0ff */
[----:B------:R-:W-:-:S05]  /*0160*/  @!P0 IMAD R0, R11, 0x84, R0 ;  /* 0x000000840b008824 */ /* 0x000fca00078e0200 */
[----:B------:R-:W-:-:S05]  /*0170*/  @!P0 LEA R5, R9, R0, 0x2 ;  /* 0x0000000009058211 */ /* 0x000fca00078e10ff */
[----:B--2---:R0:W-:Y:S01]  /*0180*/  @!P0 STS [R5], R2 ;  /* 0x0000000205008388 */ /* 0x0041e20000000800 */
[----:B------:R-:W-:Y:S06]  /*0190*/  BAR.SYNC.DEFER_BLOCKING 0x0 ;  /* 0x0000000000007b1d */ /* 0x000fec0000010000 */
[----:B------:R-:W-:Y:S05]  /*01a0*/  @P1 EXIT ;  /* 0x000000000000194d */ /* 0x000fea0003800000 */
[----:B------:R-:W1:Y:S01]  /*01b0*/  S2R R3, SR_CgaCtaId ;  /* 0x0000000000037919 */ /* 0x000e620000008800 */
[----:B------:R-:W-:Y:S01]  /*01c0*/  MOV R0, 0x400 ;  /* 0x0000040000007802 */ /* 0x000fe20000000f00 */
[----:B------:R-:W-:-:S03]  /*01d0*/  IMAD R7, R7, UR6, R4 ;  /* 0x0000000607077c24 */ /* 0x000fc6000f8e0204 */
[----:B-1----:R-:W-:Y:S02]  /*01e0*/  LEA R0, R3, R0, 0x18 ;  /* 0x0000000003007211 */ /* 0x002fe400078ec0ff */
[----:B0-----:R-:W0:Y:S03]  /*01f0*/  LDC.64 R2, c[0x0][0x388] ;  /* 0x0000e200ff027b82 */ /* 0x001e260000000a00 */
[----:B------:R-:W-:-:S04]  /*0200*/  IMAD R0, R9, 0x84, R0 ;  /* 0x0000008409007824 */ /* 0x000fc800078e0200 */
[----:B------:R-:W-:-:S05]  /*0210*/  IMAD R0, R11, 0x4, R0 ;  /* 0x000000040b007824 */ /* 0x000fca00078e0200 */
[----:B------:R-:W1:Y:S01]  /*0220*/  LDS R5, [R0] ;  /* 0x0000000000057984 */ /* 0x000e620000000800 */
[----:B0-----:R-:W-:-:S05]  /*0230*/  IMAD.WIDE.U32 R2, R7, 0x4, R2 ;  /* 0x0000000407027825 */ /* 0x001fca00078e0002 */
[----:B-1----:R-:W-:Y:S01]  /*0240*/  STG.E desc[UR4][R2.64], R5 ;  /* 0x0000000502007986 */ /* 0x002fe2000c101904 */
[----:B------:R-:W-:Y:S05]  /*0250*/  EXIT ;  /* 0x000000000000794d */ /* 0x000fea0003800000 */
.L_x_0:
[----:B------:R-:W-:-:S00]  /*0260*/  BRA `(.L_x_0) ;  /* 0xfffffffc00fc7947 */ /* 0x000fc0000383ffff */
[----:B------:R-:W-:-:S00]  /*0270*/  NOP ;  /* 0x0000000000007918 */ /* 0x000fc00000000000 */
        /* <DEDUP_REMOVED lines=8> */
.L_x_2:


//--------------------- .text._Z13matrixTranGPUPfS_ii --------------------------
	.section	.text._Z13matrixTranGPUPfS_ii,"ax",@progbits
	.align	128
        .global         _Z13matrixTranGPUPfS_ii
        .type           _Z13matrixTranGPUPfS_ii,@function
        .size           _Z13matrixTranGPUPfS_ii,(.L_x_3 - _Z13matrixTranGPUPfS_ii)
        .other          _Z13matrixTranGPUPfS_ii,@"STO_CUDA_ENTRY STV_DEFAULT"
_Z13matrixTranGPUPfS_ii:
.text._Z13matrixTranGPUPfS_ii:
[----:B------:R-:W-:Y:S01]  /*0000*/  LDC R1, c[0x0][0x37c] ;  /* 0x0000df00ff017b82 */ /* 0x000fe20000000800 */
[----:B------:R-:W0:Y:S01]  /*0010*/  S2R R7, SR_CTAID.Y ;  /* 0x0000000000077919 */ /* 0x000e220000002600 */
[----:B------:R-:W1:Y:S01]  /*0020*/  LDCU.64 UR6, c[0x0][0x390] ;  /* 0x00007200ff0677ac */ /* 0x000e620008000a00 */
[----:B------:R-:W0:Y:S01]  /*0030*/  S2R R2, SR_TID.Y ;  /* 0x0000000000027919 */ /* 0x000e220000002200 */
[----:B------:R-:W2:Y:S01]  /*0040*/  S2R R0, SR_CTAID.X ;  /* 0x0000000000007919 */ /* 0x000ea20000002500 */
[----:B------:R-:W2:Y:S01]  /*0050*/  S2R R3, SR_TID.X ;  /* 0x0000000000037919 */ /* 0x000ea20000002100 */
[----:B0-----:R-:W-:-:S04]  /*0060*/  LEA R7, R7, R2, 0x5 ;  /* 0x0000000207077211 */ /* 0x001fc800078e28ff */
[----:B-1----:R-:W-:Y:S02]  /*0070*/  ISETP.GE.AND P0, PT, R7, UR6, PT ;  /* 0x0000000607007c0c */ /* 0x002fe4000bf06270 */
[----:B--2---:R-:W-:-:S04]  /*0080*/  LEA R0, R0, R3, 0x5 ;  /* 0x0000000300007211 */ /* 0x004fc800078e28ff */
[----:B------:R-:W-:-:S13]  /*0090*/  ISETP.GE.OR P0, PT, R0, UR7, P0 ;  /* 0x0000000700007c0c */ /* 0x000fda0008706670 */
[----:B------:R-:W-:Y:S05]  /*00a0*/  @P0 EXIT ;  /* 0x000000000000094d */ /* 0x000fea0003800000 */
[----:B------:R-:W0:Y:S01]  /*00b0*/  LDC.64 R2, c[0x0][0x380] ;  /* 0x0000e000ff027b82 */ /* 0x000e220000000a00 */
[----:B------:R-:W1:Y:S01]  /*00c0*/  LDCU.64 UR4, c[0x0][0x358] ;  /* 0x00006b00ff0477ac */ /* 0x000e620008000a00 */
[----:B------:R-:W-:-:S04]  /*00d0*/  IMAD R5, R7, UR7, R0 ;  /* 0x0000000707057c24 */ /* 0x000fc8000f8e0200 */
[----:B0-----:R-:W-:Y:S02]  /*00e0*/  IMAD.WIDE.U32 R2, R5, 0x4, R2 ;  /* 0x0000000405027825 */ /* 0x001fe400078e0002 */
[----:B------:R-:W0:Y:S04]  /*00f0*/  LDC.64 R4, c[0x0][0x388] ;  /* 0x0000e200ff047b82 */ /* 0x000e280000000a00 */
[----:B-1----:R-:W2:Y:S01]  /*0100*/  LDG.E R3, desc[UR4][R2.64] ;  /* 0x0000000402037981 */ /* 0x002ea2000c1e1900 */
[----:B------:R-:W-:-:S04]  /*0110*/  IMAD R7, R0, UR6, R7 ;  /* 0x0000000600077c24 */ /* 0x000fc8000f8e0207 */
[----:B0-----:R-:W-:-:S05]  /*0120*/  IMAD.WIDE.U32 R4, R7, 0x4, R4 ;  /* 0x0000000407047825 */ /* 0x001fca00078e0004 */
[----:B--2---:R-:W-:Y:S01]  /*0130*/  STG.E desc[UR4][R4.64], R3 ;  /* 0x0000000304007986 */ /* 0x004fe2000c101904 */
[----:B------:R-:W-:Y:S05]  /*0140*/  EXIT ;  /* 0x000000000000794d */ /* 0x000fea0003800000 */
.L_x_1:
        /* <DEDUP_REMOVED lines=11> */
.L_x_3:


//--------------------- .nv.shared._Z21matrixTranGPUShareMemPfS_ii --------------------------
	.section	.nv.shared._Z21matrixTranGPUShareMemPfS_ii,"aw",@nobits
	.sectionflags	@""
	.align	4
.nv.shared._Z21matrixTranGPUShareMemPfS_ii:
	.zero		5248


//--------------------- .nv.shared.reserved.0     --------------------------
	.section	.nv.shared.reserved.0,"aw",@nobits
	.weak		__nv_reservedSMEM_offset_0_alias
	.size		__nv_reservedSMEM_offset_0_alias, 0, 64
	.other		__nv_reservedSMEM_offset_0_alias,@"STO_CUDA_RESERVED_SHARED STV_DEFAULT"
__nv_reservedSMEM_offset_0_alias:
	.zero		0
	.zero		64


//--------------------- .nv.constant0._Z21matrixTranGPUShareMemPfS_ii --------------------------
	.section	.nv.constant0._Z21matrixTranGPUShareMemPfS_ii,"a",@progbits
	.sectionflags	@""
	.align	4
.nv.constant0._Z21matrixTranGPUShareMemPfS_ii:
	.zero		920


//--------------------- .nv.constant0._Z13matrixTranGPUPfS_ii --------------------------
	.section	.nv.constant0._Z13matrixTranGPUPfS_ii,"a",@progbits
	.sectionflags	@""
	.align	4
.nv.constant0._Z13matrixTranGPUPfS_ii:
	.zero		920


//--------------------- SYMBOLS --------------------------

	.type		.nv.reservedSmem.offset0,@object
	.size		.nv.reservedSmem.offset0,0x4
	.type		.nv.reservedSmem.cap,@object
	.size		.nv.reservedSmem.cap,0x4
